	.headerflags	@"EF_CUDA_TEXMODE_UNIFIED EF_CUDA_64BIT_ADDRESS EF_CUDA_ACCELERATORS EF_CUDA_SM90 EF_CUDA_VIRTUAL_SM(EF_CUDA_SM90)"
	.elftype	@"ET_EXEC"


//--------------------- .nv.info                  --------------------------
	.section	.nv.info,"",@"SHT_CUDA_INFO"
	.align	4


	//----- nvinfo : EIATTR_REGCOUNT
	.align		4
        /*0000*/ 	.byte	0x04, 0x2f
        /*0002*/ 	.short	(.L_3 - .L_2)
	.align		4
.L_2:
        /*0004*/ 	.word	index@(triton_per_fused__native_batch_norm_legit_no_training_mean_relu_0)
        /*0008*/ 	.word	0x0000001b


	//----- nvinfo : EIATTR_MIN_STACK_SIZE
	.align		4
.L_3:
        /*000c*/ 	.byte	0x04, 0x12
        /*000e*/ 	.short	(.L_5 - .L_4)
	.align		4
.L_4:
        /*0010*/ 	.word	index@(triton_per_fused__native_batch_norm_legit_no_training_mean_relu_0)
        /*0014*/ 	.word	0x00000000


	//----- nvinfo : EIATTR_FRAME_SIZE
	.align		4
.L_5:
        /*0018*/ 	.byte	0x04, 0x11
        /*001a*/ 	.short	(.L_7 - .L_6)
	.align		4
.L_6:
        /*001c*/ 	.word	index@(triton_per_fused__native_batch_norm_legit_no_training_mean_relu_0)
        /*0020*/ 	.word	0x00000000


	//----- nvinfo : EIATTR_MIN_STACK_SIZE
	.align		4
.L_7:
        /*0024*/ 	.byte	0x04, 0x12
        /*0026*/ 	.short	(.L_9 - .L_8)
	.align		4
.L_8:
        /*0028*/ 	.word	index@(triton_per_fused__native_batch_norm_legit_no_training_mean_relu_0)
        /*002c*/ 	.word	0x00000000
.L_9:


//--------------------- .nv.info.triton_per_fused__native_batch_norm_legit_no_training_mean_relu_0 --------------------------
	.section	.nv.info.triton_per_fused__native_batch_norm_legit_no_training_mean_relu_0,"",@"SHT_CUDA_INFO"
	.sectionflags	@""
	.align	4


	//----- nvinfo : EIATTR_CUDA_API_VERSION
	.align		4
        /*0000*/ 	.byte	0x04, 0x37
        /*0002*/ 	.short	(.L_11 - .L_10)
.L_10:
        /*0004*/ 	.word	0x0000007c


	//----- nvinfo : EIATTR_KPARAM_INFO
	.align		4
.L_11:
        /*0008*/ 	.byte	0x04, 0x17
        /*000a*/ 	.short	(.L_13 - .L_12)
.L_12:
        /*000c*/ 	.word	0x00000000
        /*0010*/ 	.short	0x0008
        /*0012*/ 	.short	0x003c
        /*0014*/ 	.byte	0x00, 0xf0, 0x11, 0x00


	//----- nvinfo : EIATTR_KPARAM_INFO
	.align		4
.L_13:
        /*0018*/ 	.byte	0x04, 0x17
        /*001a*/ 	.short	(.L_15 - .L_14)
.L_14:
        /*001c*/ 	.word	0x00000000
        /*0020*/ 	.short	0x0007
        /*0022*/ 	.short	0x0038
        /*0024*/ 	.byte	0x00, 0xf0, 0x11, 0x00


	//----- nvinfo : EIATTR_KPARAM_INFO
	.align		4
.L_15:
        /*0028*/ 	.byte	0x04, 0x17
        /*002a*/ 	.short	(.L_17 - .L_16)
.L_16:
        /*002c*/ 	.word	0x00000000
        /*0030*/ 	.short	0x0006
        /*0032*/ 	.short	0x0030
        /*0034*/ 	.byte	0x00, 0xf4, 0x21, 0x00


	//----- nvinfo : EIATTR_KPARAM_INFO
	.align		4
.L_17:
        /*0038*/ 	.byte	0x04, 0x17
        /*003a*/ 	.short	(.L_19 - .L_18)
.L_18:
        /*003c*/ 	.word	0x00000000
        /*0040*/ 	.short	0x0005
        /*0042*/ 	.short	0x0028
        /*0044*/ 	.byte	0x00, 0xf4, 0x21, 0x00


	//----- nvinfo : EIATTR_KPARAM_INFO
	.align		4
.L_19:
        /*0048*/ 	.byte	0x04, 0x17
        /*004a*/ 	.short	(.L_21 - .L_20)
.L_20:
        /*004c*/ 	.word	0x00000000
        /*0050*/ 	.short	0x0004
        /*0052*/ 	.short	0x0020
        /*0054*/ 	.byte	0x00, 0xf4, 0x21, 0x00


	//----- nvinfo : EIATTR_KPARAM_INFO
	.align		4
.L_21:
        /*0058*/ 	.byte	0x04, 0x17
        /*005a*/ 	.short	(.L_23 - .L_22)
.L_22:
        /*005c*/ 	.word	0x00000000
        /*0060*/ 	.short	0x0003
        /*0062*/ 	.short	0x0018
        /*0064*/ 	.byte	0x00, 0xf4, 0x21, 0x00


	//----- nvinfo : EIATTR_KPARAM_INFO
	.align		4
.L_23:
        /*0068*/ 	.byte	0x04, 0x17
        /*006a*/ 	.short	(.L_25 - .L_24)
.L_24:
        /*006c*/ 	.word	0x00000000
        /*0070*/ 	.short	0x0002
        /*0072*/ 	.short	0x0010
        /*0074*/ 	.byte	0x00, 0xf4, 0x21, 0x00


	//----- nvinfo : EIATTR_KPARAM_INFO
	.align		4
.L_25:
        /*0078*/ 	.byte	0x04, 0x17
        /*007a*/ 	.short	(.L_27 - .L_26)
.L_26:
        /*007c*/ 	.word	0x00000000
        /*0080*/ 	.short	0x0001
        /*0082*/ 	.short	0x0008
        /*0084*/ 	.byte	0x00, 0xf4, 0x21, 0x00


	//----- nvinfo : EIATTR_KPARAM_INFO
	.align		4
.L_27:
        /*0088*/ 	.byte	0x04, 0x17
        /*008a*/ 	.short	(.L_29 - .L_28)
.L_28:
        /*008c*/ 	.word	0x00000000
        /*0090*/ 	.short	0x0000
        /*0092*/ 	.short	0x0000
        /*0094*/ 	.byte	0x00, 0xf4, 0x21, 0x00


	//----- nvinfo : EIATTR_SPARSE_MMA_MASK
	.align		4
.L_29:
        /*0098*/ 	.byte	0x03, 0x50
        /*009a*/ 	.short	0x0000


	//----- nvinfo : EIATTR_MAXREG_COUNT
	.align		4
        /*009c*/ 	.byte	0x03, 0x1b
        /*009e*/ 	.short	0x00ff


	//----- nvinfo : EIATTR_COOP_GROUP_MASK_REGIDS
	.align		4
        /*00a0*/ 	.byte	0x04, 0x29
        /*00a2*/ 	.short	(.L_31 - .L_30)


	//   ....[0]....
.L_30:
        /*00a4*/ 	.word	0xffffffff


	//   ....[1]....
        /*00a8*/ 	.word	0xffffffff


	//   ....[2]....
        /*00ac*/ 	.word	0xffffffff


	//   ....[3]....
        /*00b0*/ 	.word	0xffffffff


	//----- nvinfo : EIATTR_COOP_GROUP_INSTR_OFFSETS
	.align		4
.L_31:
        /*00b4*/ 	.byte	0x04, 0x28
        /*00b6*/ 	.short	(.L_33 - .L_32)


	//   ....[0]....
.L_32:
        /*00b8*/ 	.word	0x00000370


	//   ....[1]....
        /*00bc*/ 	.word	0x000003b0


	//   ....[2]....
        /*00c0*/ 	.word	0x00000410


	//   ....[3]....
        /*00c4*/ 	.word	0x00000520


	//----- nvinfo : EIATTR_EXIT_INSTR_OFFSETS
	.align		4
.L_33:
        /*00c8*/ 	.byte	0x04, 0x1c
        /*00ca*/ 	.short	(.L_35 - .L_34)


	//   ....[0]....
.L_34:
        /*00cc*/ 	.word	0x00000590


	//   ....[1]....
        /*00d0*/ 	.word	0x000005c0


	//----- nvinfo : EIATTR_REQNTID
	.align		4
.L_35:
        /*00d4*/ 	.byte	0x04, 0x10
        /*00d6*/ 	.short	(.L_37 - .L_36)
.L_36:
        /*00d8*/ 	.word	0x00000040
        /*00dc*/ 	.word	0x00000001
        /*00e0*/ 	.word	0x00000001


	//----- nvinfo : EIATTR_CBANK_PARAM_SIZE
	.align		4
.L_37:
        /*00e4*/ 	.byte	0x03, 0x19
        /*00e6*/ 	.short	0x0040


	//----- nvinfo : EIATTR_PARAM_CBANK
	.align		4
        /*00e8*/ 	.byte	0x04, 0x0a
        /*00ea*/ 	.short	(.L_39 - .L_38)
	.align		4
.L_38:
        /*00ec*/ 	.word	index@(.nv.constant0.triton_per_fused__native_batch_norm_legit_no_training_mean_relu_0)
        /*00f0*/ 	.short	0x0210
        /*00f2*/ 	.short	0x0040


	//----- nvinfo : EIATTR_SW_WAR
	.align		4
.L_39:
        /*00f4*/ 	.byte	0x04, 0x36
        /*00f6*/ 	.short	(.L_41 - .L_40)
.L_40:
        /*00f8*/ 	.word	0x00000008
.L_41:


//--------------------- .nv.callgraph             --------------------------
	.section	.nv.callgraph,"",@"SHT_CUDA_CALLGRAPH"
	.align	4
	.sectionentsize	8
	.align		4
        /*0000*/ 	.word	0x00000000
	.align		4
        /*0004*/ 	.word	0xffffffff
	.align		4
        /*0008*/ 	.word	0x00000000
	.align		4
        /*000c*/ 	.word	0xfffffffe
	.align		4
        /*0010*/ 	.word	0x00000000
	.align		4
        /*0014*/ 	.word	0xfffffffd
	.align		4
        /*0018*/ 	.word	0x00000000
	.align		4
        /*001c*/ 	.word	0xfffffffc


//--------------------- .nv.constant4             --------------------------
	.section	.nv.constant4,"a",@progbits
	.align	8
	.align		8
.nv.constant4:
        /*0000*/ 	.dword	_$_str
	.align		8
        /*0008*/ 	.dword	_$_str_$_2


//--------------------- .text.triton_per_fused__native_batch_norm_legit_no_training_mean_relu_0 --------------------------
	.section	.text.triton_per_fused__native_batch_norm_legit_no_training_mean_relu_0,"ax",@progbits
	.sectionflags	@"SHF_BARRIERS=1"
	.align	128
        .global         triton_per_fused__native_batch_norm_legit_no_training_mean_relu_0
        .type           triton_per_fused__native_batch_norm_legit_no_training_mean_relu_0,@function
        .size           triton_per_fused__native_batch_norm_legit_no_training_mean_relu_0,(.L_x_1 - triton_per_fused__native_batch_norm_legit_no_training_mean_relu_0)
        .other          triton_per_fused__native_batch_norm_legit_no_training_mean_relu_0,@"STO_CUDA_ENTRY STV_DEFAULT"
triton_per_fused__native_batch_norm_legit_no_training_mean_relu_0:
.text.triton_per_fused__native_batch_norm_legit_no_training_mean_relu_0:
[----:B------:R-:W0:Y:S01]  /*0000*/  LDC R1, c[0x0][0x28] ;  /* 0x00000a00ff017b82 */ /* 0x000e220000000800 */
[----:B------:R-:W1:Y:S07]  /*0010*/  S2R R12, SR_CTAID.X ;  /* 0x00000000000c7919 */ /* 0x000e6e0000002500 */
[----:B------:R-:W2:Y:S01]  /*0020*/  LDC.64 R10, c[0x0][0x228] ;  /* 0x00008a00ff0a7b82 */ /* 0x000ea20000000a00 */
[----:B------:R-:W-:Y:S01]  /*0030*/  CS2R R14, SRZ ;  /* 0x00000000000e7805 */ /* 0x000fe2000001ff00 */
[----:B------:R-:W-:Y:S01]  /*0040*/  ULDC.64 UR4, c[0x0][0x208] ;  /* 0x0000820000047ab9 */ /* 0x000fe20000000a00 */
[----:B------:R-:W3:Y:S05]  /*0050*/  S2R R0, SR_TID.X ;  /* 0x0000000000007919 */ /* 0x000eea0000002100 */
[----:B------:R-:W4:Y:S08]  /*0060*/  LDC.64 R8, c[0x0][0x218] ;  /* 0x00008600ff087b82 */ /* 0x000f300000000a00 */
[----:B------:R-:W5:Y:S08]  /*0070*/  LDC.64 R4, c[0x0][0x230] ;  /* 0x00008c00ff047b82 */ /* 0x000f700000000a00 */
[----:B------:R-:W5:Y:S01]  /*0080*/  LDC.64 R6, c[0x0][0x238] ;  /* 0x00008e00ff067b82 */ /* 0x000f620000000a00 */
[----:B-1----:R-:W-:-:S02]  /*0090*/  SHF.R.S32.HI R3, RZ, 0x1f, R12 ;  /* 0x0000001fff037819 */ /* 0x002fc4000001140c */
[----:B------:R-:W-:Y:S02]  /*00a0*/  ISETP.GE.AND P0, PT, R12, 0x10, PT ;  /* 0x000000100c00780c */ /* 0x000fe40003f06270 */
[----:B------:R-:W-:-:S04]  /*00b0*/  LEA.HI R3, R3, R12, RZ, 0x2 ;  /* 0x0000000c03037211 */ /* 0x000fc800078f10ff */
[----:B------:R-:W-:-:S04]  /*00c0*/  LOP3.LUT R3, R3, 0xfffffffc, RZ, 0xc0, !PT ;  /* 0xfffffffc03037812 */ /* 0x000fc800078ec0ff */
[----:B------:R-:W-:Y:S02]  /*00d0*/  IADD3 R17, -R3, R12, RZ ;  /* 0x0000000c03117210 */ /* 0x000fe40007ffe1ff */
[----:B------:R-:W1:Y:S03]  /*00e0*/  LDC.64 R2, c[0x0][0x220] ;  /* 0x00008800ff027b82 */ /* 0x000e660000000a00 */
[----:B--2---:R-:W-:-:S05]  /*00f0*/  IMAD.WIDE R10, R17, 0x4, R10 ;  /* 0x00000004110a7825 */ /* 0x004fca00078e020a */
[----:B------:R-:W2:Y:S01]  /*0100*/  @!P0 LDG.E.EL R15, desc[UR4][R10.64] ;  /* 0x000000040a0f8981 */ /* 0x000ea2000c2e1900 */
[----:B---3--:R-:W-:Y:S01]  /*0110*/  LOP3.LUT R13, R0, 0xf, RZ, 0xc0, !PT ;  /* 0x0000000f000d7812 */ /* 0x008fe200078ec0ff */
[----:B------:R-:W-:-:S03]  /*0120*/  HFMA2.MMA R16, -RZ, RZ, 0, 0 ;  /* 0x00000000ff107435 */ /* 0x000fc600000001ff */
[----:B------:R-:W-:-:S05]  /*0130*/  LEA R13, R12, R13, 0x4 ;  /* 0x0000000d0c0d7211 */ /* 0x000fca00078e20ff */
[----:B----4-:R-:W-:-:S05]  /*0140*/  IMAD.WIDE R8, R13, 0x4, R8 ;  /* 0x000000040d087825 */ /* 0x010fca00078e0208 */
[----:B------:R-:W3:Y:S01]  /*0150*/  @!P0 LDG.E R14, desc[UR4][R8.64] ;  /* 0x00000004080e8981 */ /* 0x000ee2000c1e1900 */
[----:B-1----:R-:W-:Y:S01]  /*0160*/  IMAD.WIDE R2, R17, 0x4, R2 ;  /* 0x0000000411027825 */ /* 0x002fe200078e0202 */
[----:B------:R-:W-:-:S03]  /*0170*/  CS2R R22, SRZ ;  /* 0x0000000000167805 */ /* 0x000fc6000001ff00 */
[C---:B-----5:R-:W-:Y:S01]  /*0180*/  IMAD.WIDE R4, R17.reuse, 0x4, R4 ;  /* 0x0000000411047825 */ /* 0x060fe200078e0204 */
[----:B------:R-:W4:Y:S03]  /*0190*/  @!P0 LDG.E.EL R16, desc[UR4][R2.64] ;  /* 0x0000000402108981 */ /* 0x000f26000c2e1900 */
[----:B0-----:R-:W-:Y:S01]  /*01a0*/  IMAD.WIDE R6, R17, 0x4, R6 ;  /* 0x0000000411067825 */ /* 0x001fe200078e0206 */
[----:B------:R-:W5:Y:S04]  /*01b0*/  @!P0 LDG.E.EL R23, desc[UR4][R4.64] ;  /* 0x0000000404178981 */ /* 0x000f68000c2e1900 */
[----:B------:R-:W5:Y:S01]  /*01c0*/  @!P0 LDG.E.EL R22, desc[UR4][R6.64] ;  /* 0x0000000406168981 */ /* 0x000f62000c2e1900 */
[----:B------:R-:W-:-:S06]  /*01d0*/  CS2R R20, SRZ ;  /* 0x0000000000147805 */ /* 0x000fcc000001ff00 */
[----:B------:R-:W5:Y:S01]  /*01e0*/  @!P0 LDG.E.EL R21, desc[UR4][R10.64] ;  /* 0x000000040a158981 */ /* 0x000f62000c2e1900 */
[----:B------:R-:W-:Y:S02]  /*01f0*/  CS2R R18, SRZ ;  /* 0x0000000000127805 */ /* 0x000fe4000001ff00 */
[----:B------:R-:W-:Y:S01]  /*0200*/  MOV R17, RZ ;  /* 0x000000ff00117202 */ /* 0x000fe20000000f00 */
[----:B------:R-:W5:Y:S04]  /*0210*/  @!P0 LDG.E.EL R20, desc[UR4][R4.64] ;  /* 0x0000000404148981 */ /* 0x000f68000c2e1900 */
[----:B------:R-:W5:Y:S04]  /*0220*/  @!P0 LDG.E R18, desc[UR4][R8.64] ;  /* 0x0000000408128981 */ /* 0x000f68000c1e1900 */
[----:B------:R0:W5:Y:S04]  /*0230*/  @!P0 LDG.E.EL R17, desc[UR4][R2.64] ;  /* 0x0000000402118981 */ /* 0x000168000c2e1900 */
[----:B------:R1:W5:Y:S01]  /*0240*/  @!P0 LDG.E.EL R19, desc[UR4][R6.64] ;  /* 0x0000000406138981 */ /* 0x000362000c2e1900 */
[----:B0-----:R-:W-:Y:S01]  /*0250*/  HFMA2.MMA R2, -RZ, RZ, 1.625, 0 ;  /* 0x3e800000ff027435 */ /* 0x001fe200000001ff */
[----:B--2---:R-:W-:-:S04]  /*0260*/  FADD R15, R15, 9.9999997473787516356e-06 ;  /* 0x3727c5ac0f0f7421 */ /* 0x004fc80000000000 */
[----:B------:R-:W0:Y:S02]  /*0270*/  MUFU.SQRT R24, R15 ;  /* 0x0000000f00187308 */ /* 0x000e240000002000 */
[C---:B0-----:R-:W-:Y:S02]  /*0280*/  FSETP.GT.AND P1, PT, R24.reuse, 8.50705917302346158658e+37, PT ;  /* 0x7e8000001800780b */ /* 0x041fe40003f24000 */
[----:B------:R-:W-:-:S11]  /*0290*/  FSETP.GEU.AND P2, PT, R24, 1.175494350822287508e-38, PT ;  /* 0x008000001800780b */ /* 0x000fd60003f4e000 */
[----:B------:R-:W-:-:S04]  /*02a0*/  @P1 FMUL R24, R24, 0.25 ;  /* 0x3e80000018181820 */ /* 0x000fc80000400000 */
[----:B------:R-:W-:-:S06]  /*02b0*/  @!P2 FMUL R24, R24, 16777216 ;  /* 0x4b8000001818a820 */ /* 0x000fcc0000400000 */
[----:B------:R-:W0:Y:S01]  /*02c0*/  MUFU.RCP R24, R24 ;  /* 0x0000001800187308 */ /* 0x000e220000001000 */
[----:B------:R-:W-:Y:S02]  /*02d0*/  FSEL R3, R2, 1, P1 ;  /* 0x3f80000002037808 */ /* 0x000fe40000800000 */
[----:B---3--:R-:W-:-:S03]  /*02e0*/  SEL R5, R14, RZ, !P0 ;  /* 0x000000ff0e057207 */ /* 0x008fc60004000000 */
[----:B------:R-:W-:Y:S02]  /*02f0*/  @!P2 FMUL R3, R3, 16777216 ;  /* 0x4b8000000303a820 */ /* 0x000fe40000400000 */
[----:B----4-:R-:W-:Y:S02]  /*0300*/  FADD R16, R5, -R16 ;  /* 0x8000001005107221 */ /* 0x010fe40000000000 */
[----:B0-----:R-:W-:-:S04]  /*0310*/  FMUL R3, R24, R3 ;  /* 0x0000000318037220 */ /* 0x001fc80000400000 */
[----:B------:R-:W-:-:S04]  /*0320*/  FMUL R3, R16, R3 ;  /* 0x0000000310037220 */ /* 0x000fc80000400000 */
[----:B-----5:R-:W-:-:S05]  /*0330*/  FFMA R3, R3, R23, R22 ;  /* 0x0000001703037223 */ /* 0x020fca0000000016 */
[----:B------:R-:W-:-:S04]  /*0340*/  FSETP.GEU.AND P1, PT, R3, RZ, PT ;  /* 0x000000ff0300720b */ /* 0x000fc80003f2e000 */
[----:B------:R-:W-:-:S04]  /*0350*/  FSEL R3, R3, RZ, P1 ;  /* 0x000000ff03037208 */ /* 0x000fc80000800000 */
[----:B------:R-:W-:-:S05]  /*0360*/  FSEL R3, R3, RZ, !P0 ;  /* 0x000000ff03037208 */ /* 0x000fca0004000000 */
[----:B------:R-:W0:Y:S01]  /*0370*/  SHFL.BFLY PT, R4, R3, 0x8, 0x1f ;  /* 0x0d001f0003047f89 */ /* 0x000e2200000e0000 */
[----:B------:R-:W-:-:S04]  /*0380*/  FADD R21, R21, 9.9999997473787516356e-06 ;  /* 0x3727c5ac15157421 */ /* 0x000fc80000000000 */
[----:B-1----:R-:W1:Y:S01]  /*0390*/  MUFU.SQRT R6, R21 ;  /* 0x0000001500067308 */ /* 0x002e620000002000 */
[----:B0-----:R-:W-:-:S05]  /*03a0*/  FADD R4, R3, R4 ;  /* 0x0000000403047221 */ /* 0x001fca0000000000 */
[----:B------:R-:W0:Y:S01]  /*03b0*/  SHFL.BFLY PT, R5, R4, 0x4, 0x1f ;  /* 0x0c801f0004057f89 */ /* 0x000e2200000e0000 */
[C---:B-1----:R-:W-:Y:S02]  /*03c0*/  FSETP.GT.AND P1, PT, R6.reuse, 8.50705917302346158658e+37, PT ;  /* 0x7e8000000600780b */ /* 0x042fe40003f24000 */
[----:B------:R-:W-:-:S11]  /*03d0*/  FSETP.GEU.AND P2, PT, R6, 1.175494350822287508e-38, PT ;  /* 0x008000000600780b */ /* 0x000fd60003f4e000 */
[----:B------:R-:W-:Y:S01]  /*03e0*/  @P1 FMUL R6, R6, 0.25 ;  /* 0x3e80000006061820 */ /* 0x000fe20000400000 */
[----:B0-----:R-:W-:-:S03]  /*03f0*/  FADD R7, R4, R5 ;  /* 0x0000000504077221 */ /* 0x001fc60000000000 */
[----:B------:R-:W-:Y:S02]  /*0400*/  @!P2 FMUL R6, R6, 16777216 ;  /* 0x4b8000000606a820 */ /* 0x000fe40000400000 */
[----:B------:R-:W0:Y:S04]  /*0410*/  SHFL.BFLY PT, R8, R7, 0x2, 0x1f ;  /* 0x0c401f0007087f89 */ /* 0x000e2800000e0000 */
[----:B------:R-:W1:Y:S01]  /*0420*/  MUFU.RCP R6, R6 ;  /* 0x0000000600067308 */ /* 0x000e620000001000 */
[----:B------:R-:W-:Y:S02]  /*0430*/  FSEL R5, R2, 1, P1 ;  /* 0x3f80000002057808 */ /* 0x000fe40000800000 */
[----:B------:R-:W2:Y:S01]  /*0440*/  LDC.64 R2, c[0x0][0x240] ;  /* 0x00009000ff027b82 */ /* 0x000ea20000000a00 */
[----:B------:R-:W-:-:S02]  /*0450*/  SEL R18, R18, RZ, !P0 ;  /* 0x000000ff12127207 */ /* 0x000fc40004000000 */
[----:B------:R-:W-:-:S03]  /*0460*/  @!P2 FMUL R5, R5, 16777216 ;  /* 0x4b8000000505a820 */ /* 0x000fc60000400000 */
[----:B------:R-:W-:Y:S01]  /*0470*/  FADD R17, R18, -R17 ;  /* 0x8000001112117221 */ /* 0x000fe20000000000 */
[----:B------:R-:W-:Y:S01]  /*0480*/  LOP3.LUT P0, RZ, R0, 0x30, RZ, 0xc0, !PT ;  /* 0x0000003000ff7812 */ /* 0x000fe2000780c0ff */
[----:B0-----:R-:W-:Y:S01]  /*0490*/  FADD R9, R7, R8 ;  /* 0x0000000807097221 */ /* 0x001fe20000000000 */
[----:B-1----:R-:W-:Y:S02]  /*04a0*/  FMUL R8, R6, R5 ;  /* 0x0000000506087220 */ /* 0x002fe40000400000 */
[----:B------:R-:W-:Y:S01]  /*04b0*/  ISETP.LT.AND P0, PT, R12, 0x10, !P0 ;  /* 0x000000100c00780c */ /* 0x000fe20004701270 */
[----:B------:R-:W0:Y:S01]  /*04c0*/  LDC.64 R4, c[0x0][0x210] ;  /* 0x00008400ff047b82 */ /* 0x000e220000000a00 */
[----:B------:R-:W-:-:S04]  /*04d0*/  FMUL R8, R17, R8 ;  /* 0x0000000811087220 */ /* 0x000fc80000400000 */
[----:B------:R-:W-:Y:S01]  /*04e0*/  FFMA R8, R8, R20, R19 ;  /* 0x0000001408087223 */ /* 0x000fe20000000013 */
[----:B--2---:R-:W-:-:S04]  /*04f0*/  IMAD.WIDE R2, R13, 0x4, R2 ;  /* 0x000000040d027825 */ /* 0x004fc800078e0202 */
[----:B------:R-:W-:-:S04]  /*0500*/  FSETP.GEU.AND P2, PT, R8, RZ, PT ;  /* 0x000000ff0800720b */ /* 0x000fc80003f4e000 */
[----:B------:R-:W-:Y:S01]  /*0510*/  FSEL R7, R8, RZ, P2 ;  /* 0x000000ff08077208 */ /* 0x000fe20001000000 */
[----:B------:R-:W1:Y:S04]  /*0520*/  SHFL.BFLY PT, R10, R9, 0x1, 0x1f ;  /* 0x0c201f00090a7f89 */ /* 0x000e6800000e0000 */
[----:B------:R2:W-:Y:S01]  /*0530*/  @P0 STG.E desc[UR4][R2.64], R7 ;  /* 0x0000000702000986 */ /* 0x0005e2000c101904 */
[----:B------:R-:W-:Y:S01]  /*0540*/  BAR.SYNC.DEFER_BLOCKING 0x0 ;  /* 0x0000000000007b1d */ /* 0x000fe20000010000 */
[----:B------:R-:W-:-:S04]  /*0550*/  LOP3.LUT P1, RZ, R0, 0x3f, RZ, 0xc0, !PT ;  /* 0x0000003f00ff7812 */ /* 0x000fc8000782c0ff */
[C---:B------:R-:W-:Y:S01]  /*0560*/  ISETP.LT.AND P1, PT, R12.reuse, 0x10, !P1 ;  /* 0x000000100c00780c */ /* 0x040fe20004f21270 */
[----:B0-----:R-:W-:-:S04]  /*0570*/  IMAD.WIDE R4, R12, 0x4, R4 ;  /* 0x000000040c047825 */ /* 0x001fc800078e0204 */
[----:B-1----:R-:W-:-:S08]  /*0580*/  FADD R10, R9, R10 ;  /* 0x0000000a090a7221 */ /* 0x002fd00000000000 */
[----:B--2---:R-:W-:Y:S05]  /*0590*/  @!P1 EXIT ;  /* 0x000000000000994d */ /* 0x004fea0003800000 */
[----:B------:R-:W-:-:S05]  /*05a0*/  FMUL R3, R10, 0.0625 ;  /* 0x3d8000000a037820 */ /* 0x000fca0000400000 */
[----:B------:R-:W-:Y:S01]  /*05b0*/  STG.E desc[UR4][R4.64], R3 ;  /* 0x0000000304007986 */ /* 0x000fe2000c101904 */
[----:B------:R-:W-:Y:S05]  /*05c0*/  EXIT ;  /* 0x000000000000794d */ /* 0x000fea0003800000 */
.L_x_0:
[----:B------:R-:W-:-:S00]  /*05d0*/  BRA `(.L_x_0) ;  /* 0xfffffffc00fc7947 */ /* 0x000fc0000383ffff */
[----:B------:R-:W-:-:S00]  /*05e0*/  NOP ;  /* 0x0000000000007918 */ /* 0x000fc00000000000 */
        /* <DEDUP_REMOVED lines=9> */
.L_x_1:


//--------------------- .nv.global.init           --------------------------
	.section	.nv.global.init,"aw",@progbits
.nv.global.init:
	.type		_$_str,@object
	.size		_$_str,(_$_str_$_2 - _$_str)
_$_str:
        /*0000*/ 	.byte	0x5f, 0x5f, 0x43, 0x55, 0x44, 0x41, 0x5f, 0x46, 0x54, 0x5a, 0x00
	.type		_$_str_$_2,@object
	.size		_$_str_$_2,(.L_1 - _$_str_$_2)
_$_str_$_2:
        /*000b*/ 	.byte	0x5f, 0x5f, 0x43, 0x55, 0x44, 0x41, 0x5f, 0x50, 0x52, 0x45, 0x43, 0x5f, 0x53, 0x51, 0x52, 0x54
        /*001b*/ 	.byte	0x00
.L_1:


//--------------------- .nv.constant0.triton_per_fused__native_batch_norm_legit_no_training_mean_relu_0 --------------------------
	.section	.nv.constant0.triton_per_fused__native_batch_norm_legit_no_training_mean_relu_0,"a",@progbits
	.sectionflags	@""
	.align	4
.nv.constant0.triton_per_fused__native_batch_norm_legit_no_training_mean_relu_0:
	.zero		592
